//
// Generated by NVIDIA NVVM Compiler
//
// Compiler Build ID: CL-36424714
// Cuda compilation tools, release 13.0, V13.0.88
// Based on NVVM 20.0.0
//

.version 9.0
.target sm_100
.address_size 64

	// .globl	_Z9transposePfS_ii

.visible .entry _Z9transposePfS_ii(
	.param .u64 .ptr .align 1 _Z9transposePfS_ii_param_0,
	.param .u64 .ptr .align 1 _Z9transposePfS_ii_param_1,
	.param .u32 _Z9transposePfS_ii_param_2,
	.param .u32 _Z9transposePfS_ii_param_3
)
{
	.reg .pred 	%p<4>;
	.reg .b32 	%r<15>;
	.reg .b32 	%f<2>;
	.reg .b64 	%rd<9>;

	ld.param.u64 	%rd1, [_Z9transposePfS_ii_param_0];
	ld.param.u64 	%rd2, [_Z9transposePfS_ii_param_1];
	ld.param.u32 	%r3, [_Z9transposePfS_ii_param_2];
	ld.param.u32 	%r5, [_Z9transposePfS_ii_param_3];
	mov.u32 	%r6, %ctaid.y;
	mov.u32 	%r7, %ntid.y;
	mov.u32 	%r8, %tid.y;
	mad.lo.s32 	%r9, %r6, %r7, %r8;
	mov.u32 	%r10, %ctaid.x;
	mov.u32 	%r11, %ntid.x;
	mov.u32 	%r12, %tid.x;
	mad.lo.s32 	%r2, %r10, %r11, %r12;
	setp.ge.s32 	%p1, %r2, %r3;
	setp.ge.s32 	%p2, %r9, %r5;
	or.pred  	%p3, %p1, %p2;
	@%p3 bra 	$L__BB0_2;
	cvta.to.global.u64 	%rd3, %rd1;
	cvta.to.global.u64 	%rd4, %rd2;
	mad.lo.s32 	%r13, %r3, %r9, %r2;
	mad.lo.s32 	%r14, %r5, %r2, %r9;
	mul.wide.s32 	%rd5, %r13, 4;
	add.s64 	%rd6, %rd3, %rd5;
	ld.global.f32 	%f1, [%rd6];
	mul.wide.s32 	%rd7, %r14, 4;
	add.s64 	%rd8, %rd4, %rd7;
	st.global.f32 	[%rd8], %f1;
$L__BB0_2:
	ret;

}


// ===== COMPILED SASS (sm_100) =====

	.target	sm_100

	.elftype	@"ET_EXEC"


//--------------------- .note.nv.tkinfo           --------------------------
	.section	.note.nv.tkinfo,"",@"SHT_NOTE"
	.sectionflags	@"SHF_NOTE_NV_TKINFO"
	.tkinfo
        /*0018*/ 	.word	0x00000002
        /*0030*/ 	.string	""
        /*0030*/ 	.string	"ptxas"
        /*0030*/ 	.string	"Cuda compilation tools, release 13.0, V13.0.88"
        /*0030*/ 	.string	"Build cuda_13.0.r13.0/compiler.36424714_0"
        /*0030*/ 	.string	"-arch sm_100 -m 64 "



//--------------------- .note.nv.cuinfo           --------------------------
	.section	.note.nv.cuinfo,"",@"SHT_NOTE"
	.sectionflags	@"SHF_NOTE_NV_CUINFO"
        /*0018*/ 	.short	0x0002
        /*001a*/ 	.short	0x0064
        /*001c*/ 	.short	0x0082
	.zero		2


//--------------------- .nv.info                  --------------------------
	.section	.nv.info,"",@"SHT_CUDA_INFO"
	.align	4


	//----- nvinfo : EIATTR_REGCOUNT
	.align		4
        /*0000*/ 	.byte	0x04, 0x2f
        /*0002*/ 	.short	(.L_1 - .L_0)
	.align		4
.L_0:
        /*0004*/ 	.word	index@(_Z9transposePfS_ii)
        /*0008*/ 	.word	0x0000000a


	//----- nvinfo : EIATTR_FRAME_SIZE
	.align		4
.L_1:
        /*000c*/ 	.byte	0x04, 0x11
        /*000e*/ 	.short	(.L_3 - .L_2)
	.align		4
.L_2:
        /*0010*/ 	.word	index@(_Z9transposePfS_ii)
        /*0014*/ 	.word	0x00000000


	//----- nvinfo : EIATTR_MIN_STACK_SIZE
	.align		4
.L_3:
        /*0018*/ 	.byte	0x04, 0x12
        /*001a*/ 	.short	(.L_5 - .L_4)
	.align		4
.L_4:
        /*001c*/ 	.word	index@(_Z9transposePfS_ii)
        /*0020*/ 	.word	0x00000000
.L_5:


//--------------------- .nv.compat                --------------------------
	.section	.nv.compat,"",@"SHT_CUDA_COMPAT_INFO"
	.align	4
        /*0000*/ 	.byte	0x02, 0x09, 0x00, 0x00, 0x02, 0x02, 0x01, 0x00, 0x02, 0x05, 0x05, 0x00, 0x03, 0x07, 0x01, 0x01
        /*0010*/ 	.byte	0x02, 0x03, 0x00, 0x00, 0x02, 0x06, 0x01, 0x00, 0x04, 0x0b, 0x08, 0x00, 0x09, 0x00, 0x00, 0x00
        /*0020*/ 	.byte	0x00, 0x00, 0x00, 0x00


//--------------------- .nv.info._Z9transposePfS_ii --------------------------
	.section	.nv.info._Z9transposePfS_ii,"",@"SHT_CUDA_INFO"
	.sectionflags	@""
	.align	4


	//----- nvinfo : EIATTR_CUDA_API_VERSION
	.align		4
        /*0000*/ 	.byte	0x04, 0x37
        /*0002*/ 	.short	(.L_7 - .L_6)
.L_6:
        /*0004*/ 	.word	0x00000082


	//----- nvinfo : EIATTR_KPARAM_INFO
	.align		4
.L_7:
        /*0008*/ 	.byte	0x04, 0x17
        /*000a*/ 	.short	(.L_9 - .L_8)
.L_8:
        /*000c*/ 	.word	0x00000000
        /*0010*/ 	.short	0x0003
        /*0012*/ 	.short	0x0014
        /*0014*/ 	.byte	0x00, 0xf0, 0x11, 0x00


	//----- nvinfo : EIATTR_KPARAM_INFO
	.align		4
.L_9:
        /*0018*/ 	.byte	0x04, 0x17
        /*001a*/ 	.short	(.L_11 - .L_10)
.L_10:
        /*001c*/ 	.word	0x00000000
        /*0020*/ 	.short	0x0002
        /*0022*/ 	.short	0x0010
        /*0024*/ 	.byte	0x00, 0xf0, 0x11, 0x00


	//----- nvinfo : EIATTR_KPARAM_INFO
	.align		4
.L_11:
        /*0028*/ 	.byte	0x04, 0x17
        /*002a*/ 	.short	(.L_13 - .L_12)
.L_12:
        /*002c*/ 	.word	0x00000000
        /*0030*/ 	.short	0x0001
        /*0032*/ 	.short	0x0008
        /*0034*/ 	.byte	0x00, 0xf5, 0x21, 0x00


	//----- nvinfo : EIATTR_KPARAM_INFO
	.align		4
.L_13:
        /*0038*/ 	.byte	0x04, 0x17
        /*003a*/ 	.short	(.L_15 - .L_14)
.L_14:
        /*003c*/ 	.word	0x00000000
        /*0040*/ 	.short	0x0000
        /*0042*/ 	.short	0x0000
        /*0044*/ 	.byte	0x00, 0xf5, 0x21, 0x00


	//----- nvinfo : EIATTR_SPARSE_MMA_MASK
	.align		4
.L_15:
        /*0048*/ 	.byte	0x03, 0x50
        /*004a*/ 	.short	0x0000


	//----- nvinfo : EIATTR_MAXREG_COUNT
	.align		4
        /*004c*/ 	.byte	0x03, 0x1b
        /*004e*/ 	.short	0x00ff


	//----- nvinfo : EIATTR_MERCURY_ISA_VERSION
	.align		4
        /*0050*/ 	.byte	0x03, 0x5f
        /*0052*/ 	.short	0x0101


	//----- nvinfo : EIATTR_VRC_CTA_INIT_COUNT
	.align		4
        /*0054*/ 	.byte	0x02, 0x4a
	.zero		1
	.zero		1


	//----- nvinfo : EIATTR_EXIT_INSTR_OFFSETS
	.align		4
        /*0058*/ 	.byte	0x04, 0x1c
        /*005a*/ 	.short	(.L_17 - .L_16)


	//   ....[0]....
.L_16:
        /*005c*/ 	.word	0x000000c0


	//   ....[1]....
        /*0060*/ 	.word	0x00000160


	//----- nvinfo : EIATTR_CBANK_PARAM_SIZE
	.align		4
.L_17:
        /*0064*/ 	.byte	0x03, 0x19
        /*0066*/ 	.short	0x0018


	//----- nvinfo : EIATTR_PARAM_CBANK
	.align		4
        /*0068*/ 	.byte	0x04, 0x0a
        /*006a*/ 	.short	(.L_19 - .L_18)
	.align		4
.L_18:
        /*006c*/ 	.word	index@(.nv.constant0._Z9transposePfS_ii)
        /*0070*/ 	.short	0x0380
        /*0072*/ 	.short	0x0018


	//----- nvinfo : EIATTR_SW_WAR
	.align		4
.L_19:
        /*0074*/ 	.byte	0x04, 0x36
        /*0076*/ 	.short	(.L_21 - .L_20)
.L_20:
        /*0078*/ 	.word	0x00000008
.L_21:


//--------------------- .nv.callgraph             --------------------------
	.section	.nv.callgraph,"",@"SHT_CUDA_CALLGRAPH"
	.align	4
	.sectionentsize	8
	.align		4
        /*0000*/ 	.word	0x00000000
	.align		4
        /*0004*/ 	.word	0xffffffff
	.align		4
        /*0008*/ 	.word	0x00000000
	.align		4
        /*000c*/ 	.word	0xfffffffe
	.align		4
        /*0010*/ 	.word	0x00000000
	.align		4
        /*0014*/ 	.word	0xfffffffd
	.align		4
        /*0018*/ 	.word	0x00000000
	.align		4
        /*001c*/ 	.word	0xfffffffc


//--------------------- .text._Z9transposePfS_ii  --------------------------
	.section	.text._Z9transposePfS_ii,"ax",@progbits
	.align	128
        .global         _Z9transposePfS_ii
        .type           _Z9transposePfS_ii,@function
        .size           _Z9transposePfS_ii,(.L_x_1 - _Z9transposePfS_ii)
        .other          _Z9transposePfS_ii,@"STO_CUDA_ENTRY STV_DEFAULT"
_Z9transposePfS_ii:
.text._Z9transposePfS_ii:
[----:B------:R-:W-:Y:S01]  /*0000*/  LDC R1, c[0x0][0x37c] ;  /* 0x0000df00ff017b82 */ /* 0x000fe20000000800 */
[----:B------:R-:W0:Y:S07]  /*0010*/  S2R R3, SR_TID.Y ;  /* 0x0000000000037919 */ /* 0x000e2e0000002200 */
[----:B------:R-:W0:Y:S01]  /*0020*/  S2UR UR4, SR_CTAID.Y ;  /* 0x00000000000479c3 */ /* 0x000e220000002600 */
[----:B------:R-:W1:Y:S01]  /*0030*/  LDCU.64 UR6, c[0x0][0x390] ;  /* 0x00007200ff0677ac */ /* 0x000e620008000a00 */
[----:B------:R-:W2:Y:S06]  /*0040*/  S2R R2, SR_TID.X ;  /* 0x0000000000027919 */ /* 0x000eac0000002100 */
[----:B------:R-:W0:Y:S08]  /*0050*/  LDC R0, c[0x0][0x364] ;  /* 0x0000d900ff007b82 */ /* 0x000e300000000800 */
[----:B------:R-:W2:Y:S08]  /*0060*/  S2UR UR5, SR_CTAID.X ;  /* 0x00000000000579c3 */ /* 0x000eb00000002500 */
[----:B------:R-:W2:Y:S01]  /*0070*/  LDC R7, c[0x0][0x360] ;  /* 0x0000d800ff077b82 */ /* 0x000ea20000000800 */
[----:B0-----:R-:W-:-:S05]  /*0080*/  IMAD R0, R0, UR4, R3 ;  /* 0x0000000400007c24 */ /* 0x001fca000f8e0203 */
[----:B-1----:R-:W-:Y:S01]  /*0090*/  ISETP.GE.AND P0, PT, R0, UR7, PT ;  /* 0x0000000700007c0c */ /* 0x002fe2000bf06270 */
[----:B--2---:R-:W-:-:S05]  /*00a0*/  IMAD R7, R7, UR5, R2 ;  /* 0x0000000507077c24 */ /* 0x004fca000f8e0202 */
[----:B------:R-:W-:-:S13]  /*00b0*/  ISETP.GE.OR P0, PT, R7, UR6, P0 ;  /* 0x0000000607007c0c */ /* 0x000fda0008706670 */
[----:B------:R-:W-:Y:S05]  /*00c0*/  @P0 EXIT ;  /* 0x000000000000094d */ /* 0x000fea0003800000 */
[----:B------:R-:W0:Y:S01]  /*00d0*/  LDC.64 R2, c[0x0][0x380] ;  /* 0x0000e000ff027b82 */ /* 0x000e220000000a00 */
[----:B------:R-:W1:Y:S01]  /*00e0*/  LDCU.64 UR4, c[0x0][0x358] ;  /* 0x00006b00ff0477ac */ /* 0x000e620008000a00 */
[----:B------:R-:W-:-:S04]  /*00f0*/  IMAD R5, R0, UR6, R7 ;  /* 0x0000000600057c24 */ /* 0x000fc8000f8e0207 */
[----:B0-----:R-:W-:Y:S02]  /*0100*/  IMAD.WIDE R2, R5, 0x4, R2 ;  /* 0x0000000405027825 */ /* 0x001fe400078e0202 */
[----:B------:R-:W0:Y:S04]  /*0110*/  LDC.64 R4, c[0x0][0x388] ;  /* 0x0000e200ff047b82 */ /* 0x000e280000000a00 */
[----:B-1----:R-:W2:Y:S01]  /*0120*/  LDG.E R3, desc[UR4][R2.64] ;  /* 0x0000000402037981 */ /* 0x002ea2000c1e1900 */
[----:B------:R-:W-:-:S04]  /*0130*/  IMAD R7, R7, UR7, R0 ;  /* 0x0000000707077c24 */ /* 0x000fc8000f8e0200 */
[----:B0-----:R-:W-:-:S05]  /*0140*/  IMAD.WIDE R4, R7, 0x4, R4 ;  /* 0x0000000407047825 */ /* 0x001fca00078e0204 */
[----:B--2---:R-:W-:Y:S01]  /*0150*/  STG.E desc[UR4][R4.64], R3 ;  /* 0x0000000304007986 */ /* 0x004fe2000c101904 */
[----:B------:R-:W-:Y:S05]  /*0160*/  EXIT ;  /* 0x000000000000794d */ /* 0x000fea0003800000 */
.L_x_0:
[----:B------:R-:W-:-:S00]  /*0170*/  BRA `(.L_x_0) ;  /* 0xfffffffc00fc7947 */ /* 0x000fc0000383ffff */
[----:B------:R-:W-:-:S00]  /*0180*/  NOP ;  /* 0x0000000000007918 */ /* 0x000fc00000000000 */
[----:B------:R-:W-:-:S00]  /*0190*/  NOP ;  /* 0x0000000000007918 */ /* 0x000fc00000000000 */
[----:B------:R-:W-:-:S00]  /*01a0*/  NOP ;  /* 0x0000000000007918 */ /* 0x000fc00000000000 */
[----:B------:R-:W-:-:S00]  /*01b0*/  NOP ;  /* 0x0000000000007918 */ /* 0x000fc00000000000 */
[----:B------:R-:W-:-:S00]  /*01c0*/  NOP ;  /* 0x0000000000007918 */ /* 0x000fc00000000000 */
[----:B------:R-:W-:-:S00]  /*01d0*/  NOP ;  /* 0x0000000000007918 */ /* 0x000fc00000000000 */
[----:B------:R-:W-:-:S00]  /*01e0*/  NOP ;  /* 0x0000000000007918 */ /* 0x000fc00000000000 */
[----:B------:R-:W-:-:S00]  /*01f0*/  NOP ;  /* 0x0000000000007918 */ /* 0x000fc00000000000 */
.L_x_1:


//--------------------- .nv.shared.reserved.0     --------------------------
	.section	.nv.shared.reserved.0,"aw",@nobits
	.weak		__nv_reservedSMEM_offset_0_alias
	.size		__nv_reservedSMEM_offset_0_alias, 0, 64
	.other		__nv_reservedSMEM_offset_0_alias,@"STO_CUDA_RESERVED_SHARED STV_DEFAULT"
__nv_reservedSMEM_offset_0_alias:
	.zero		0
	.zero		64


//--------------------- .nv.constant0._Z9transposePfS_ii --------------------------
	.section	.nv.constant0._Z9transposePfS_ii,"a",@progbits
	.sectionflags	@""
	.align	4
.nv.constant0._Z9transposePfS_ii:
	.zero		920


//--------------------- SYMBOLS --------------------------

	.type		.nv.reservedSmem.offset0,@object
	.size		.nv.reservedSmem.offset0,0x4
